//
// Generated by NVIDIA NVVM Compiler
//
// Compiler Build ID: CL-36424714
// Cuda compilation tools, release 13.0, V13.0.88
// Based on NVVM 20.0.0
//

.version 9.0
.target sm_100
.address_size 64

	// .globl	default_function_kernel_1

.visible .entry default_function_kernel_1(
	.param .u64 .ptr .align 1 default_function_kernel_1_param_0,
	.param .u64 .ptr .align 1 default_function_kernel_1_param_1,
	.param .u64 .ptr .align 1 default_function_kernel_1_param_2,
	.param .u64 .ptr .align 1 default_function_kernel_1_param_3
)
.maxntid 48
{
	.reg .pred 	%p<2>;
	.reg .b16 	%rs<10>;
	.reg .b32 	%r<20>;
	.reg .b32 	%f<9>;
	.reg .b64 	%rd<16>;

	ld.param.u64 	%rd1, [default_function_kernel_1_param_0];
	ld.param.u64 	%rd2, [default_function_kernel_1_param_1];
	ld.param.u64 	%rd3, [default_function_kernel_1_param_2];
	ld.param.u64 	%rd4, [default_function_kernel_1_param_3];
	mov.u32 	%r1, %ctaid.x;
	shl.b32 	%r4, %r1, 2;
	mov.u32 	%r2, %tid.x;
	cvt.u16.u32 	%rs1, %r2;
	mul.lo.s16 	%rs2, %rs1, 43;
	shr.u16 	%rs3, %rs2, 9;
	cvt.u32.u16 	%r5, %rs3;
	add.s32 	%r3, %r4, %r5;
	setp.gt.u32 	%p1, %r3, 124;
	@%p1 bra 	$L__BB0_2;
	cvta.to.global.u64 	%rd5, %rd3;
	cvta.to.global.u64 	%rd6, %rd4;
	cvta.to.global.u64 	%rd7, %rd2;
	cvta.to.global.u64 	%rd8, %rd1;
	mad.lo.s32 	%r6, %r1, 48, %r2;
	mul.wide.u32 	%rd9, %r6, 4;
	add.s64 	%rd10, %rd5, %rd9;
	ld.global.nc.f32 	%f1, [%rd10];
	shr.u32 	%r7, %r2, 2;
	mad.lo.s32 	%r8, %r1, 12, %r7;
	mul.hi.u32 	%r9, %r8, 458129845;
	shr.u32 	%r10, %r9, 3;
	mul.lo.s32 	%r11, %r10, 75;
	sub.s32 	%r12, %r8, %r11;
	cvt.u16.u32 	%rs4, %r12;
	mul.lo.s16 	%rs5, %rs4, 41;
	shr.u16 	%rs6, %rs5, 10;
	cvt.u32.u16 	%r13, %rs6;
	mul.wide.u32 	%rd11, %r13, 4;
	add.s64 	%rd12, %rd6, %rd11;
	ld.global.nc.f32 	%f2, [%rd12];
	mul.f32 	%f3, %f1, %f2;
	cvt.u16.u32 	%rs7, %r3;
	mul.lo.s16 	%rs8, %rs7, 41;
	shr.u16 	%rs9, %rs8, 10;
	mul.wide.u16 	%r14, %rs9, 100;
	mul.hi.u32 	%r15, %r6, 1374389535;
	shr.u32 	%r16, %r15, 5;
	mul.lo.s32 	%r17, %r16, 100;
	sub.s32 	%r18, %r6, %r17;
	add.s32 	%r19, %r14, %r18;
	mul.wide.u32 	%rd13, %r19, 4;
	add.s64 	%rd14, %rd7, %rd13;
	ld.global.nc.f32 	%f4, [%rd14];
	fma.rn.f32 	%f5, %f4, 0f3EAAAAAA, 0f3727C5AC;
	sqrt.rn.f32 	%f6, %f5;
	rcp.rn.f32 	%f7, %f6;
	mul.f32 	%f8, %f3, %f7;
	add.s64 	%rd15, %rd8, %rd9;
	st.global.f32 	[%rd15], %f8;
$L__BB0_2:
	ret;

}
	// .globl	default_function_kernel
.visible .entry default_function_kernel(
	.param .u64 .ptr .align 1 default_function_kernel_param_0,
	.param .u64 .ptr .align 1 default_function_kernel_param_1
)
.maxntid 32
{
	.reg .pred 	%p<3>;
	.reg .b16 	%rs<4>;
	.reg .b32 	%r<15>;
	.reg .b32 	%f<8>;
	.reg .b64 	%rd<9>;

	ld.param.u64 	%rd3, [default_function_kernel_param_0];
	ld.param.u64 	%rd2, [default_function_kernel_param_1];
	cvta.to.global.u64 	%rd4, %rd3;
	mov.u32 	%r4, %ctaid.x;
	shl.b32 	%r5, %r4, 3;
	mov.u32 	%r6, %tid.x;
	shr.u32 	%r7, %r6, 2;
	or.b32  	%r1, %r5, %r7;
	setp.gt.u32 	%p1, %r1, 124;
	shl.b32 	%r8, %r4, 5;
	or.b32  	%r2, %r8, %r6;
	mul.wide.u32 	%rd5, %r2, 4;
	add.s64 	%rd1, %rd4, %rd5;
	@%p1 bra 	$L__BB1_2;
	mov.b32 	%r9, 0;
	st.global.u32 	[%rd1], %r9;
$L__BB1_2:
	setp.gt.u32 	%p2, %r1, 124;
	cvt.u16.u32 	%rs1, %r1;
	mul.lo.s16 	%rs2, %rs1, 41;
	shr.u16 	%rs3, %rs2, 10;
	mul.wide.u16 	%r10, %rs3, 300;
	mul.hi.u32 	%r11, %r2, 1374389535;
	shr.u32 	%r12, %r11, 5;
	mul.lo.s32 	%r13, %r12, 100;
	sub.s32 	%r14, %r2, %r13;
	add.s32 	%r3, %r10, %r14;
	@%p2 bra 	$L__BB1_4;
	ld.global.f32 	%f1, [%rd1];
	cvta.to.global.u64 	%rd6, %rd2;
	mul.wide.u32 	%rd7, %r3, 4;
	add.s64 	%rd8, %rd6, %rd7;
	ld.global.nc.f32 	%f2, [%rd8];
	fma.rn.f32 	%f3, %f2, %f2, %f1;
	ld.global.nc.f32 	%f4, [%rd8+400];
	fma.rn.f32 	%f5, %f4, %f4, %f3;
	ld.global.nc.f32 	%f6, [%rd8+800];
	fma.rn.f32 	%f7, %f6, %f6, %f5;
	st.global.f32 	[%rd1], %f7;
$L__BB1_4:
	ret;

}


// ===== COMPILED SASS (sm_100) =====

	.target	sm_100

	.elftype	@"ET_EXEC"


//--------------------- .note.nv.tkinfo           --------------------------
	.section	.note.nv.tkinfo,"",@"SHT_NOTE"
	.sectionflags	@"SHF_NOTE_NV_TKINFO"
	.tkinfo
        /*0018*/ 	.word	0x00000002
        /*0030*/ 	.string	""
        /*0030*/ 	.string	"ptxas"
        /*0030*/ 	.string	"Cuda compilation tools, release 13.0, V13.0.88"
        /*0030*/ 	.string	"Build cuda_13.0.r13.0/compiler.36424714_0"
        /*0030*/ 	.string	"-arch sm_100 -m 64 "



//--------------------- .note.nv.cuinfo           --------------------------
	.section	.note.nv.cuinfo,"",@"SHT_NOTE"
	.sectionflags	@"SHF_NOTE_NV_CUINFO"
        /*0018*/ 	.short	0x0002
        /*001a*/ 	.short	0x0064
        /*001c*/ 	.short	0x0082
	.zero		2


//--------------------- .nv.info                  --------------------------
	.section	.nv.info,"",@"SHT_CUDA_INFO"
	.align	4


	//----- nvinfo : EIATTR_REGCOUNT
	.align		4
        /*0000*/ 	.byte	0x04, 0x2f
        /*0002*/ 	.short	(.L_1 - .L_0)
	.align		4
.L_0:
        /*0004*/ 	.word	index@(default_function_kernel_1)
        /*0008*/ 	.word	0x0000000e


	//----- nvinfo : EIATTR_FRAME_SIZE
	.align		4
.L_1:
        /*000c*/ 	.byte	0x04, 0x11
        /*000e*/ 	.short	(.L_3 - .L_2)
	.align		4
.L_2:
        /*0010*/ 	.word	index@($__internal_1_$__cuda_sm20_sqrt_rn_f32_slowpath)
        /*0014*/ 	.word	0x00000000


	//----- nvinfo : EIATTR_FRAME_SIZE
	.align		4
.L_3:
        /*0018*/ 	.byte	0x04, 0x11
        /*001a*/ 	.short	(.L_5 - .L_4)
	.align		4
.L_4:
        /*001c*/ 	.word	index@($__internal_0_$__cuda_sm20_rcp_rn_f32_slowpath)
        /*0020*/ 	.word	0x00000000


	//----- nvinfo : EIATTR_FRAME_SIZE
	.align		4
.L_5:
        /*0024*/ 	.byte	0x04, 0x11
        /*0026*/ 	.short	(.L_7 - .L_6)
	.align		4
.L_6:
        /*0028*/ 	.word	index@(default_function_kernel_1)
        /*002c*/ 	.word	0x00000000


	//----- nvinfo : EIATTR_REGCOUNT
	.align		4
.L_7:
        /*0030*/ 	.byte	0x04, 0x2f
        /*0032*/ 	.short	(.L_9 - .L_8)
	.align		4
.L_8:
        /*0034*/ 	.word	index@(default_function_kernel)
        /*0038*/ 	.word	0x0000000e


	//----- nvinfo : EIATTR_FRAME_SIZE
	.align		4
.L_9:
        /*003c*/ 	.byte	0x04, 0x11
        /*003e*/ 	.short	(.L_11 - .L_10)
	.align		4
.L_10:
        /*0040*/ 	.word	index@(default_function_kernel)
        /*0044*/ 	.word	0x00000000


	//----- nvinfo : EIATTR_MIN_STACK_SIZE
	.align		4
.L_11:
        /*0048*/ 	.byte	0x04, 0x12
        /*004a*/ 	.short	(.L_13 - .L_12)
	.align		4
.L_12:
        /*004c*/ 	.word	index@(default_function_kernel)
        /*0050*/ 	.word	0x00000000


	//----- nvinfo : EIATTR_MIN_STACK_SIZE
	.align		4
.L_13:
        /*0054*/ 	.byte	0x04, 0x12
        /*0056*/ 	.short	(.L_15 - .L_14)
	.align		4
.L_14:
        /*0058*/ 	.word	index@(default_function_kernel_1)
        /*005c*/ 	.word	0x00000000
.L_15:


//--------------------- .nv.compat                --------------------------
	.section	.nv.compat,"",@"SHT_CUDA_COMPAT_INFO"
	.align	4
        /*0000*/ 	.byte	0x02, 0x09, 0x00, 0x00, 0x02, 0x02, 0x01, 0x00, 0x02, 0x05, 0x05, 0x00, 0x03, 0x07, 0x01, 0x01
        /*0010*/ 	.byte	0x02, 0x03, 0x00, 0x00, 0x02, 0x06, 0x01, 0x00, 0x04, 0x0b, 0x08, 0x00, 0x01, 0x00, 0x00, 0x00
        /*0020*/ 	.byte	0x00, 0x00, 0x00, 0x00


//--------------------- .nv.info.default_function_kernel --------------------------
	.section	.nv.info.default_function_kernel,"",@"SHT_CUDA_INFO"
	.sectionflags	@""
	.align	4


	//----- nvinfo : EIATTR_CUDA_API_VERSION
	.align		4
        /*0000*/ 	.byte	0x04, 0x37
        /*0002*/ 	.short	(.L_17 - .L_16)
.L_16:
        /*0004*/ 	.word	0x00000082


	//----- nvinfo : EIATTR_KPARAM_INFO
	.align		4
.L_17:
        /*0008*/ 	.byte	0x04, 0x17
        /*000a*/ 	.short	(.L_19 - .L_18)
.L_18:
        /*000c*/ 	.word	0x00000000
        /*0010*/ 	.short	0x0001
        /*0012*/ 	.short	0x0008
        /*0014*/ 	.byte	0x00, 0xf5, 0x21, 0x00


	//----- nvinfo : EIATTR_KPARAM_INFO
	.align		4
.L_19:
        /*0018*/ 	.byte	0x04, 0x17
        /*001a*/ 	.short	(.L_21 - .L_20)
.L_20:
        /*001c*/ 	.word	0x00000000
        /*0020*/ 	.short	0x0000
        /*0022*/ 	.short	0x0000
        /*0024*/ 	.byte	0x00, 0xf5, 0x21, 0x00


	//----- nvinfo : EIATTR_SPARSE_MMA_MASK
	.align		4
.L_21:
        /*0028*/ 	.byte	0x03, 0x50
        /*002a*/ 	.short	0x0000


	//----- nvinfo : EIATTR_MAXREG_COUNT
	.align		4
        /*002c*/ 	.byte	0x03, 0x1b
        /*002e*/ 	.short	0x00ff


	//----- nvinfo : EIATTR_MERCURY_ISA_VERSION
	.align		4
        /*0030*/ 	.byte	0x03, 0x5f
        /*0032*/ 	.short	0x0101


	//----- nvinfo : EIATTR_VRC_CTA_INIT_COUNT
	.align		4
        /*0034*/ 	.byte	0x02, 0x4a
	.zero		1
	.zero		1


	//----- nvinfo : EIATTR_EXIT_INSTR_OFFSETS
	.align		4
        /*0038*/ 	.byte	0x04, 0x1c
        /*003a*/ 	.short	(.L_23 - .L_22)


	//   ....[0]....
.L_22:
        /*003c*/ 	.word	0x000000e0


	//   ....[1]....
        /*0040*/ 	.word	0x00000210


	//----- nvinfo : EIATTR_MAX_THREADS
	.align		4
.L_23:
        /*0044*/ 	.byte	0x04, 0x05
        /*0046*/ 	.short	(.L_25 - .L_24)
.L_24:
        /*0048*/ 	.word	0x00000020
        /*004c*/ 	.word	0x00000001
        /*0050*/ 	.word	0x00000001


	//----- nvinfo : EIATTR_CBANK_PARAM_SIZE
	.align		4
.L_25:
        /*0054*/ 	.byte	0x03, 0x19
        /*0056*/ 	.short	0x0010


	//----- nvinfo : EIATTR_PARAM_CBANK
	.align		4
        /*0058*/ 	.byte	0x04, 0x0a
        /*005a*/ 	.short	(.L_27 - .L_26)
	.align		4
.L_26:
        /*005c*/ 	.word	index@(.nv.constant0.default_function_kernel)
        /*0060*/ 	.short	0x0380
        /*0062*/ 	.short	0x0010


	//----- nvinfo : EIATTR_SW_WAR
	.align		4
.L_27:
        /*0064*/ 	.byte	0x04, 0x36
        /*0066*/ 	.short	(.L_29 - .L_28)
.L_28:
        /*0068*/ 	.word	0x00000008
.L_29:


//--------------------- .nv.info.default_function_kernel_1 --------------------------
	.section	.nv.info.default_function_kernel_1,"",@"SHT_CUDA_INFO"
	.sectionflags	@""
	.align	4


	//----- nvinfo : EIATTR_CUDA_API_VERSION
	.align		4
        /*0000*/ 	.byte	0x04, 0x37
        /*0002*/ 	.short	(.L_31 - .L_30)
.L_30:
        /*0004*/ 	.word	0x00000082


	//----- nvinfo : EIATTR_KPARAM_INFO
	.align		4
.L_31:
        /*0008*/ 	.byte	0x04, 0x17
        /*000a*/ 	.short	(.L_33 - .L_32)
.L_32:
        /*000c*/ 	.word	0x00000000
        /*0010*/ 	.short	0x0003
        /*0012*/ 	.short	0x0018
        /*0014*/ 	.byte	0x00, 0xf5, 0x21, 0x00


	//----- nvinfo : EIATTR_KPARAM_INFO
	.align		4
.L_33:
        /*0018*/ 	.byte	0x04, 0x17
        /*001a*/ 	.short	(.L_35 - .L_34)
.L_34:
        /*001c*/ 	.word	0x00000000
        /*0020*/ 	.short	0x0002
        /*0022*/ 	.short	0x0010
        /*0024*/ 	.byte	0x00, 0xf5, 0x21, 0x00


	//----- nvinfo : EIATTR_KPARAM_INFO
	.align		4
.L_35:
        /*0028*/ 	.byte	0x04, 0x17
        /*002a*/ 	.short	(.L_37 - .L_36)
.L_36:
        /*002c*/ 	.word	0x00000000
        /*0030*/ 	.short	0x0001
        /*0032*/ 	.short	0x0008
        /*0034*/ 	.byte	0x00, 0xf5, 0x21, 0x00


	//----- nvinfo : EIATTR_KPARAM_INFO
	.align		4
.L_37:
        /*0038*/ 	.byte	0x04, 0x17
        /*003a*/ 	.short	(.L_39 - .L_38)
.L_38:
        /*003c*/ 	.word	0x00000000
        /*0040*/ 	.short	0x0000
        /*0042*/ 	.short	0x0000
        /*0044*/ 	.byte	0x00, 0xf5, 0x21, 0x00


	//----- nvinfo : EIATTR_SPARSE_MMA_MASK
	.align		4
.L_39:
        /*0048*/ 	.byte	0x03, 0x50
        /*004a*/ 	.short	0x0000


	//----- nvinfo : EIATTR_MAXREG_COUNT
	.align		4
        /*004c*/ 	.byte	0x03, 0x1b
        /*004e*/ 	.short	0x00ff


	//----- nvinfo : EIATTR_MERCURY_ISA_VERSION
	.align		4
        /*0050*/ 	.byte	0x03, 0x5f
        /*0052*/ 	.short	0x0101


	//----- nvinfo : EIATTR_VRC_CTA_INIT_COUNT
	.align		4
        /*0054*/ 	.byte	0x02, 0x4a
	.zero		1
	.zero		1


	//----- nvinfo : EIATTR_EXIT_INSTR_OFFSETS
	.align		4
        /*0058*/ 	.byte	0x04, 0x1c
        /*005a*/ 	.short	(.L_41 - .L_40)


	//   ....[0]....
.L_40:
        /*005c*/ 	.word	0x000000a0


	//   ....[1]....
        /*0060*/ 	.word	0x000004b0


	//----- nvinfo : EIATTR_MAX_THREADS
	.align		4
.L_41:
        /*0064*/ 	.byte	0x04, 0x05
        /*0066*/ 	.short	(.L_43 - .L_42)
.L_42:
        /*0068*/ 	.word	0x00000030
        /*006c*/ 	.word	0x00000001
        /*0070*/ 	.word	0x00000001


	//----- nvinfo : EIATTR_CRS_STACK_SIZE
	.align		4
.L_43:
        /*0074*/ 	.byte	0x04, 0x1e
        /*0076*/ 	.short	(.L_45 - .L_44)
.L_44:
        /*0078*/ 	.word	0x00000000


	//----- nvinfo : EIATTR_CBANK_PARAM_SIZE
	.align		4
.L_45:
        /*007c*/ 	.byte	0x03, 0x19
        /*007e*/ 	.short	0x0020


	//----- nvinfo : EIATTR_PARAM_CBANK
	.align		4
        /*0080*/ 	.byte	0x04, 0x0a
        /*0082*/ 	.short	(.L_47 - .L_46)
	.align		4
.L_46:
        /*0084*/ 	.word	index@(.nv.constant0.default_function_kernel_1)
        /*0088*/ 	.short	0x0380
        /*008a*/ 	.short	0x0020


	//----- nvinfo : EIATTR_SW_WAR
	.align		4
.L_47:
        /*008c*/ 	.byte	0x04, 0x36
        /*008e*/ 	.short	(.L_49 - .L_48)
.L_48:
        /*0090*/ 	.word	0x00000008
.L_49:


//--------------------- .nv.callgraph             --------------------------
	.section	.nv.callgraph,"",@"SHT_CUDA_CALLGRAPH"
	.align	4
	.sectionentsize	8
	.align		4
        /*0000*/ 	.word	0x00000000
	.align		4
        /*0004*/ 	.word	0xffffffff
	.align		4
        /*0008*/ 	.word	0x00000000
	.align		4
        /*000c*/ 	.word	0xfffffffe
	.align		4
        /*0010*/ 	.word	0x00000000
	.align		4
        /*0014*/ 	.word	0xfffffffd
	.align		4
        /*0018*/ 	.word	0x00000000
	.align		4
        /*001c*/ 	.word	0xfffffffc


//--------------------- .text.default_function_kernel --------------------------
	.section	.text.default_function_kernel,"ax",@progbits
	.align	128
        .global         default_function_kernel
        .type           default_function_kernel,@function
        .size           default_function_kernel,(.L_x_15 - default_function_kernel)
        .other          default_function_kernel,@"STO_CUDA_ENTRY STV_DEFAULT"
default_function_kernel:
.text.default_function_kernel:
[----:B------:R-:W-:Y:S01]  /*0000*/  LDC R1, c[0x0][0x37c] ;  /* 0x0000df00ff017b82 */ /* 0x000fe20000000800 */
[----:B------:R-:W0:Y:S07]  /*0010*/  S2R R7, SR_TID.X ;  /* 0x0000000000077919 */ /* 0x000e2e0000002100 */
[----:B------:R-:W1:Y:S01]  /*0020*/  S2UR UR4, SR_CTAID.X ;  /* 0x00000000000479c3 */ /* 0x000e620000002500 */
[----:B------:R-:W2:Y:S07]  /*0030*/  LDCU.64 UR6, c[0x0][0x358] ;  /* 0x00006b00ff0677ac */ /* 0x000eae0008000a00 */
[----:B------:R-:W3:Y:S01]  /*0040*/  LDC.64 R2, c[0x0][0x380] ;  /* 0x0000e000ff027b82 */ /* 0x000ee20000000a00 */
[----:B-1----:R-:W-:-:S02]  /*0050*/  USHF.L.U32 UR5, UR4, 0x3, URZ ;  /* 0x0000000304057899 */ /* 0x002fc400080006ff */
[----:B------:R-:W-:Y:S01]  /*0060*/  USHF.L.U32 UR4, UR4, 0x5, URZ ;  /* 0x0000000504047899 */ /* 0x000fe200080006ff */
[----:B0-----:R-:W-:-:S05]  /*0070*/  SHF.R.U32.HI R0, RZ, 0x2, R7 ;  /* 0x00000002ff007819 */ /* 0x001fca0000011607 */
[----:B------:R-:W-:Y:S02]  /*0080*/  LOP3.LUT R7, R7, UR4, RZ, 0xfc, !PT ;  /* 0x0000000407077c12 */ /* 0x000fe4000f8efcff */
[----:B------:R-:W-:-:S03]  /*0090*/  LOP3.LUT R0, R0, UR5, RZ, 0xfc, !PT ;  /* 0x0000000500007c12 */ /* 0x000fc6000f8efcff */
[----:B---3--:R-:W-:Y:S01]  /*00a0*/  IMAD.WIDE.U32 R2, R7, 0x4, R2 ;  /* 0x0000000407027825 */ /* 0x008fe200078e0002 */
[C---:B------:R-:W-:Y:S02]  /*00b0*/  ISETP.GT.U32.AND P0, PT, R0.reuse, 0x7c, PT ;  /* 0x0000007c0000780c */ /* 0x040fe40003f04070 */
[----:B------:R-:W-:-:S11]  /*00c0*/  PRMT R0, R0, 0x9910, RZ ;  /* 0x0000991000007816 */ /* 0x000fd600000000ff */
[----:B--2---:R0:W-:Y:S01]  /*00d0*/  @!P0 STG.E desc[UR6][R2.64], RZ ;  /* 0x000000ff02008986 */ /* 0x0041e2000c101906 */
[----:B------:R-:W-:Y:S05]  /*00e0*/  @P0 EXIT ;  /* 0x000000000000094d */ /* 0x000fea0003800000 */
[----:B------:R-:W1:Y:S01]  /*00f0*/  LDC.64 R4, c[0x0][0x388] ;  /* 0x0000e200ff047b82 */ /* 0x000e620000000a00 */
[----:B------:R-:W-:Y:S01]  /*0100*/  IMAD R0, R0, 0x29, RZ ;  /* 0x0000002900007824 */ /* 0x000fe200078e02ff */
[----:B------:R-:W2:Y:S01]  /*0110*/  LDG.E R11, desc[UR6][R2.64] ;  /* 0x00000006020b7981 */ /* 0x000ea2000c1e1900 */
[----:B------:R-:W-:-:S03]  /*0120*/  IMAD.HI.U32 R6, R7, 0x51eb851f, RZ ;  /* 0x51eb851f07067827 */ /* 0x000fc600078e00ff */
[----:B------:R-:W-:Y:S02]  /*0130*/  LOP3.LUT R0, R0, 0xffff, RZ, 0xc0, !PT ;  /* 0x0000ffff00007812 */ /* 0x000fe400078ec0ff */
[----:B------:R-:W-:Y:S02]  /*0140*/  SHF.R.U32.HI R6, RZ, 0x5, R6 ;  /* 0x00000005ff067819 */ /* 0x000fe40000011606 */
[----:B------:R-:W-:-:S03]  /*0150*/  SHF.R.U32.HI R0, RZ, 0xa, R0 ;  /* 0x0000000aff007819 */ /* 0x000fc60000011600 */
[----:B------:R-:W-:Y:S01]  /*0160*/  IMAD R6, R6, -0x64, R7 ;  /* 0xffffff9c06067824 */ /* 0x000fe200078e0207 */
[----:B------:R-:W-:-:S05]  /*0170*/  LOP3.LUT R9, R0, 0xffff, RZ, 0xc0, !PT ;  /* 0x0000ffff00097812 */ /* 0x000fca00078ec0ff */
[----:B------:R-:W-:-:S04]  /*0180*/  IMAD R7, R9, 0x12c, R6 ;  /* 0x0000012c09077824 */ /* 0x000fc800078e0206 */
[----:B-1----:R-:W-:-:S05]  /*0190*/  IMAD.WIDE.U32 R4, R7, 0x4, R4 ;  /* 0x0000000407047825 */ /* 0x002fca00078e0004 */
[----:B------:R-:W2:Y:S04]  /*01a0*/  LDG.E.CONSTANT R0, desc[UR6][R4.64] ;  /* 0x0000000604007981 */ /* 0x000ea8000c1e9900 */
[----:B------:R-:W3:Y:S04]  /*01b0*/  LDG.E.CONSTANT R7, desc[UR6][R4.64+0x190] ;  /* 0x0001900604077981 */ /* 0x000ee8000c1e9900 */
[----:B------:R-:W4:Y:S01]  /*01c0*/  LDG.E.CONSTANT R9, desc[UR6][R4.64+0x320] ;  /* 0x0003200604097981 */ /* 0x000f22000c1e9900 */
[----:B--2---:R-:W-:-:S04]  /*01d0*/  FFMA R0, R0, R0, R11 ;  /* 0x0000000000007223 */ /* 0x004fc8000000000b */
[----:B---3--:R-:W-:-:S04]  /*01e0*/  FFMA R0, R7, R7, R0 ;  /* 0x0000000707007223 */ /* 0x008fc80000000000 */
[----:B----4-:R-:W-:-:S05]  /*01f0*/  FFMA R9, R9, R9, R0 ;  /* 0x0000000909097223 */ /* 0x010fca0000000000 */
[----:B------:R-:W-:Y:S01]  /*0200*/  STG.E desc[UR6][R2.64], R9 ;  /* 0x0000000902007986 */ /* 0x000fe2000c101906 */
[----:B------:R-:W-:Y:S05]  /*0210*/  EXIT ;  /* 0x000000000000794d */ /* 0x000fea0003800000 */
.L_x_0:
[----:B------:R-:W-:-:S00]  /*0220*/  BRA `(.L_x_0) ;  /* 0xfffffffc00fc7947 */ /* 0x000fc0000383ffff */
[----:B------:R-:W-:-:S00]  /*0230*/  NOP ;  /* 0x0000000000007918 */ /* 0x000fc00000000000 */
        /* <DEDUP_REMOVED lines=12> */
.L_x_15:


//--------------------- .text.default_function_kernel_1 --------------------------
	.section	.text.default_function_kernel_1,"ax",@progbits
	.align	128
        .global         default_function_kernel_1
        .type           default_function_kernel_1,@function
        .size           default_function_kernel_1,(.L_x_14 - default_function_kernel_1)
        .other          default_function_kernel_1,@"STO_CUDA_ENTRY STV_DEFAULT"
default_function_kernel_1:
.text.default_function_kernel_1:
[----:B------:R-:W-:Y:S01]  /*0000*/  LDC R1, c[0x0][0x37c] ;  /* 0x0000df00ff017b82 */ /* 0x000fe20000000800 */
[----:B------:R-:W0:Y:S01]  /*0010*/  S2R R8, SR_TID.X ;  /* 0x0000000000087919 */ /* 0x000e220000002100 */
[----:B------:R-:W1:Y:S01]  /*0020*/  S2R R3, SR_CTAID.X ;  /* 0x0000000000037919 */ /* 0x000e620000002500 */
[----:B0-----:R-:W-:-:S05]  /*0030*/  PRMT R0, R8, 0x9910, RZ ;  /* 0x0000991008007816 */ /* 0x001fca00000000ff */
[----:B------:R-:W-:-:S05]  /*0040*/  IMAD R0, R0, 0x2b, RZ ;  /* 0x0000002b00007824 */ /* 0x000fca00078e02ff */
[----:B------:R-:W-:-:S04]  /*0050*/  LOP3.LUT R0, R0, 0xffff, RZ, 0xc0, !PT ;  /* 0x0000ffff00007812 */ /* 0x000fc800078ec0ff */
[----:B------:R-:W-:-:S04]  /*0060*/  SHF.R.U32.HI R0, RZ, 0x9, R0 ;  /* 0x00000009ff007819 */ /* 0x000fc80000011600 */
[----:B------:R-:W-:-:S05]  /*0070*/  LOP3.LUT R0, R0, 0xffff, RZ, 0xc0, !PT ;  /* 0x0000ffff00007812 */ /* 0x000fca00078ec0ff */
[----:B-1----:R-:W-:-:S05]  /*0080*/  IMAD R0, R3, 0x4, R0 ;  /* 0x0000000403007824 */ /* 0x002fca00078e0200 */
[----:B------:R-:W-:-:S13]  /*0090*/  ISETP.GT.U32.AND P0, PT, R0, 0x7c, PT ;  /* 0x0000007c0000780c */ /* 0x000fda0003f04070 */
[----:B------:R-:W-:Y:S05]  /*00a0*/  @P0 EXIT ;  /* 0x000000000000094d */ /* 0x000fea0003800000 */
[----:B------:R-:W-:Y:S01]  /*00b0*/  SHF.R.U32.HI R2, RZ, 0x2, R8 ;  /* 0x00000002ff027819 */ /* 0x000fe20000011608 */
[----:B------:R-:W0:Y:S01]  /*00c0*/  LDC.64 R4, c[0x0][0x388] ;  /* 0x0000e200ff047b82 */ /* 0x000e220000000a00 */
[----:B------:R-:W-:Y:S01]  /*00d0*/  PRMT R6, R0, 0x9910, RZ ;  /* 0x0000991000067816 */ /* 0x000fe200000000ff */
[----:B------:R-:W1:Y:S02]  /*00e0*/  LDCU.64 UR4, c[0x0][0x358] ;  /* 0x00006b00ff0477ac */ /* 0x000e640008000a00 */
[C---:B------:R-:W-:Y:S02]  /*00f0*/  IMAD R2, R3.reuse, 0xc, R2 ;  /* 0x0000000c03027824 */ /* 0x040fe400078e0202 */
[----:B------:R-:W-:Y:S02]  /*0100*/  IMAD R3, R3, 0x30, R8 ;  /* 0x0000003003037824 */ /* 0x000fe400078e0208 */
[----:B------:R-:W-:Y:S01]  /*0110*/  IMAD.HI.U32 R0, R2, 0x1b4e81b5, RZ ;  /* 0x1b4e81b502007827 */ /* 0x000fe200078e00ff */
[----:B------:R-:W2:Y:S03]  /*0120*/  LDC.64 R8, c[0x0][0x390] ;  /* 0x0000e400ff087b82 */ /* 0x000ea60000000a00 */
[----:B------:R-:W-:Y:S01]  /*0130*/  IMAD R6, R6, 0x29, RZ ;  /* 0x0000002906067824 */ /* 0x000fe200078e02ff */
[----:B------:R-:W-:Y:S01]  /*0140*/  SHF.R.U32.HI R7, RZ, 0x3, R0 ;  /* 0x00000003ff077819 */ /* 0x000fe20000011600 */
[----:B------:R-:W-:-:S03]  /*0150*/  IMAD.HI.U32 R0, R3, 0x51eb851f, RZ ;  /* 0x51eb851f03007827 */ /* 0x000fc600078e00ff */
[----:B------:R-:W-:Y:S01]  /*0160*/  LOP3.LUT R6, R6, 0xffff, RZ, 0xc0, !PT ;  /* 0x0000ffff06067812 */ /* 0x000fe200078ec0ff */
[----:B------:R-:W-:Y:S01]  /*0170*/  IMAD R2, R7, -0x4b, R2 ;  /* 0xffffffb507027824 */ /* 0x000fe200078e0202 */
[----:B------:R-:W-:Y:S02]  /*0180*/  SHF.R.U32.HI R10, RZ, 0x5, R0 ;  /* 0x00000005ff0a7819 */ /* 0x000fe40000011600 */
[----:B------:R-:W-:Y:S02]  /*0190*/  SHF.R.U32.HI R0, RZ, 0xa, R6 ;  /* 0x0000000aff007819 */ /* 0x000fe40000011606 */
[----:B------:R-:W-:Y:S01]  /*01a0*/  PRMT R2, R2, 0x9910, RZ ;  /* 0x0000991002027816 */ /* 0x000fe200000000ff */
[----:B------:R-:W-:Y:S01]  /*01b0*/  IMAD R10, R10, -0x64, R3 ;  /* 0xffffff9c0a0a7824 */ /* 0x000fe200078e0203 */
[----:B------:R-:W-:Y:S01]  /*01c0*/  LOP3.LUT R11, R0, 0xffff, RZ, 0xc0, !PT ;  /* 0x0000ffff000b7812 */ /* 0x000fe200078ec0ff */
[----:B------:R-:W3:Y:S02]  /*01d0*/  LDC.64 R6, c[0x0][0x398] ;  /* 0x0000e600ff067b82 */ /* 0x000ee40000000a00 */
[----:B------:R-:W-:-:S02]  /*01e0*/  IMAD.MOV.U32 R0, RZ, RZ, R2 ;  /* 0x000000ffff007224 */ /* 0x000fc400078e0002 */
[----:B------:R-:W-:Y:S02]  /*01f0*/  IMAD R11, R11, 0x64, R10 ;  /* 0x000000640b0b7824 */ /* 0x000fe400078e020a */
[----:B------:R-:W-:Y:S02]  /*0200*/  IMAD R0, R0, 0x29, RZ ;  /* 0x0000002900007824 */ /* 0x000fe400078e02ff */
[----:B0-----:R-:W-:-:S03]  /*0210*/  IMAD.WIDE.U32 R4, R11, 0x4, R4 ;  /* 0x000000040b047825 */ /* 0x001fc600078e0004 */
[----:B------:R-:W-:-:S03]  /*0220*/  LOP3.LUT R0, R0, 0xffff, RZ, 0xc0, !PT ;  /* 0x0000ffff00007812 */ /* 0x000fc600078ec0ff */
[----:B-1----:R-:W4:Y:S01]  /*0230*/  LDG.E.CONSTANT R4, desc[UR4][R4.64] ;  /* 0x0000000404047981 */ /* 0x002f22000c1e9900 */
[----:B------:R-:W-:Y:S01]  /*0240*/  SHF.R.U32.HI R0, RZ, 0xa, R0 ;  /* 0x0000000aff007819 */ /* 0x000fe20000011600 */
[----:B--2---:R-:W-:-:S03]  /*0250*/  IMAD.WIDE.U32 R8, R3, 0x4, R8 ;  /* 0x0000000403087825 */ /* 0x004fc600078e0008 */
[----:B------:R-:W-:-:S03]  /*0260*/  LOP3.LUT R11, R0, 0xffff, RZ, 0xc0, !PT ;  /* 0x0000ffff000b7812 */ /* 0x000fc600078ec0ff */
[----:B------:R-:W2:Y:S02]  /*0270*/  LDG.E.CONSTANT R8, desc[UR4][R8.64] ;  /* 0x0000000408087981 */ /* 0x000ea4000c1e9900 */
[----:B---3--:R-:W-:-:S06]  /*0280*/  IMAD.WIDE.U32 R6, R11, 0x4, R6 ;  /* 0x000000040b067825 */ /* 0x008fcc00078e0006 */
[----:B------:R-:W2:Y:S01]  /*0290*/  LDG.E.CONSTANT R7, desc[UR4][R6.64] ;  /* 0x0000000406077981 */ /* 0x000ea2000c1e9900 */
[----:B------:R-:W-:Y:S01]  /*02a0*/  HFMA2 R11, -RZ, RZ, 1.666015625, -0.05206298828125 ;  /* 0x3eaaaaaaff0b7431 */ /* 0x000fe200000001ff */
[----:B------:R-:W-:Y:S04]  /*02b0*/  BSSY.RECONVERGENT B0, `(.L_x_1) ;  /* 0x000000e000007945 */ /* 0x000fe80003800200 */
[----:B----4-:R-:W-:-:S04]  /*02c0*/  FFMA R0, R4, R11, 9.9999997473787516356e-06 ;  /* 0x3727c5ac04007423 */ /* 0x010fc8000000000b */
[----:B------:R-:W-:Y:S01]  /*02d0*/  VIADD R2, R0, 0xf3000000 ;  /* 0xf300000000027836 */ /* 0x000fe20000000000 */
[----:B------:R0:W1:Y:S04]  /*02e0*/  MUFU.RSQ R11, R0 ;  /* 0x00000000000b7308 */ /* 0x0000680000001400 */
[----:B------:R-:W-:Y:S01]  /*02f0*/  ISETP.GT.U32.AND P0, PT, R2, 0x727fffff, PT ;  /* 0x727fffff0200780c */ /* 0x000fe20003f04070 */
[----:B--2---:R-:W-:-:S12]  /*0300*/  FMUL R4, R8, R7 ;  /* 0x0000000708047220 */ /* 0x004fd80000400000 */
[----:B01----:R-:W-:Y:S05]  /*0310*/  @!P0 BRA `(.L_x_2) ;  /* 0x00000000000c8947 */ /* 0x003fea0003800000 */
[----:B------:R-:W-:-:S07]  /*0320*/  MOV R9, 0x340 ;  /* 0x0000034000097802 */ /* 0x000fce0000000f00 */
[----:B------:R-:W-:Y:S05]  /*0330*/  CALL.REL.NOINC `($__internal_1_$__cuda_sm20_sqrt_rn_f32_slowpath) ;  /* 0x0000000400307944 */ /* 0x000fea0003c00000 */
[----:B------:R-:W-:Y:S05]  /*0340*/  BRA `(.L_x_3) ;  /* 0x0000000000107947 */ /* 0x000fea0003800000 */
.L_x_2:
[----:B------:R-:W-:Y:S01]  /*0350*/  FMUL.FTZ R5, R0, R11 ;  /* 0x0000000b00057220 */ /* 0x000fe20000410000 */
[----:B------:R-:W-:-:S03]  /*0360*/  FMUL.FTZ R2, R11, 0.5 ;  /* 0x3f0000000b027820 */ /* 0x000fc60000410000 */
[----:B------:R-:W-:-:S04]  /*0370*/  FFMA R0, -R5, R5, R0 ;  /* 0x0000000505007223 */ /* 0x000fc80000000100 */
[----:B------:R-:W-:-:S07]  /*0380*/  FFMA R2, R0, R2, R5 ;  /* 0x0000000200027223 */ /* 0x000fce0000000005 */
.L_x_3:
[----:B------:R-:W-:Y:S05]  /*0390*/  BSYNC.RECONVERGENT B0 ;  /* 0x0000000000007941 */ /* 0x000fea0003800200 */
.L_x_1:
[----:B------:R-:W-:Y:S01]  /*03a0*/  VIADD R0, R2, 0x1800000 ;  /* 0x0180000002007836 */ /* 0x000fe20000000000 */
[----:B------:R-:W-:Y:S04]  /*03b0*/  BSSY.RECONVERGENT B0, `(.L_x_4) ;  /* 0x000000b000007945 */ /* 0x000fe80003800200 */
[----:B------:R-:W-:-:S04]  /*03c0*/  LOP3.LUT R0, R0, 0x7f800000, RZ, 0xc0, !PT ;  /* 0x7f80000000007812 */ /* 0x000fc800078ec0ff */
[----:B------:R-:W-:-:S13]  /*03d0*/  ISETP.GT.U32.AND P0, PT, R0, 0x1ffffff, PT ;  /* 0x01ffffff0000780c */ /* 0x000fda0003f04070 */
[----:B------:R-:W-:Y:S05]  /*03e0*/  @P0 BRA `(.L_x_5) ;  /* 0x00000000000c0947 */ /* 0x000fea0003800000 */
[----:B------:R-:W-:-:S07]  /*03f0*/  MOV R6, 0x410 ;  /* 0x0000041000067802 */ /* 0x000fce0000000f00 */
[----:B------:R-:W-:Y:S05]  /*0400*/  CALL.REL.NOINC `($__internal_0_$__cuda_sm20_rcp_rn_f32_slowpath) ;  /* 0x00000000002c7944 */ /* 0x000fea0003c00000 */
[----:B------:R-:W-:Y:S05]  /*0410*/  BRA `(.L_x_6) ;  /* 0x0000000000107947 */ /* 0x000fea0003800000 */
.L_x_5:
[----:B------:R-:W0:Y:S02]  /*0420*/  MUFU.RCP R5, R2 ;  /* 0x0000000200057308 */ /* 0x000e240000001000 */
[----:B0-----:R-:W-:-:S04]  /*0430*/  FFMA R0, R5, R2, -1 ;  /* 0xbf80000005007423 */ /* 0x001fc80000000002 */
[----:B------:R-:W-:-:S04]  /*0440*/  FADD.FTZ R0, -R0, -RZ ;  /* 0x800000ff00007221 */ /* 0x000fc80000010100 */
[----:B------:R-:W-:-:S07]  /*0450*/  FFMA R5, R5, R0, R5 ;  /* 0x0000000005057223 */ /* 0x000fce0000000005 */
.L_x_6:
[----:B------:R-:W-:Y:S05]  /*0460*/  BSYNC.RECONVERGENT B0 ;  /* 0x0000000000007941 */ /* 0x000fea0003800200 */
.L_x_4:
[----:B------:R-:W0:Y:S01]  /*0470*/  LDC.64 R6, c[0x0][0x380] ;  /* 0x0000e000ff067b82 */ /* 0x000e220000000a00 */
[----:B------:R-:W-:Y:S01]  /*0480*/  FMUL R5, R4, R5 ;  /* 0x0000000504057220 */ /* 0x000fe20000400000 */
[----:B0-----:R-:W-:-:S05]  /*0490*/  IMAD.WIDE.U32 R2, R3, 0x4, R6 ;  /* 0x0000000403027825 */ /* 0x001fca00078e0006 */
[----:B------:R-:W-:Y:S01]  /*04a0*/  STG.E desc[UR4][R2.64], R5 ;  /* 0x0000000502007986 */ /* 0x000fe2000c101904 */
[----:B------:R-:W-:Y:S05]  /*04b0*/  EXIT ;  /* 0x000000000000794d */ /* 0x000fea0003800000 */
        .weak           $__internal_0_$__cuda_sm20_rcp_rn_f32_slowpath
        .type           $__internal_0_$__cuda_sm20_rcp_rn_f32_slowpath,@function
        .size           $__internal_0_$__cuda_sm20_rcp_rn_f32_slowpath,($__internal_1_$__cuda_sm20_sqrt_rn_f32_slowpath - $__internal_0_$__cuda_sm20_rcp_rn_f32_slowpath)
$__internal_0_$__cuda_sm20_rcp_rn_f32_slowpath:
[----:B------:R-:W-:Y:S01]  /*04c0*/  SHF.L.U32 R0, R2, 0x1, RZ ;  /* 0x0000000102007819 */ /* 0x000fe200000006ff */
[----:B------:R-:W-:Y:S03]  /*04d0*/  BSSY.RECONVERGENT B1, `(.L_x_7) ;  /* 0x0000030000017945 */ /* 0x000fe60003800200 */
[----:B------:R-:W-:-:S04]  /*04e0*/  SHF.R.U32.HI R9, RZ, 0x18, R0 ;  /* 0x00000018ff097819 */ /* 0x000fc80000011600 */
[----:B------:R-:W-:-:S13]  /*04f0*/  ISETP.NE.U32.AND P0, PT, R9, RZ, PT ;  /* 0x000000ff0900720c */ /* 0x000fda0003f05070 */
[----:B------:R-:W-:Y:S05]  /*0500*/  @P0 BRA `(.L_x_8) ;  /* 0x0000000000280947 */ /* 0x000fea0003800000 */
[----:B------:R-:W-:-:S05]  /*0510*/  IMAD.SHL.U32 R0, R2, 0x2, RZ ;  /* 0x0000000202007824 */ /* 0x000fca00078e00ff */
[----:B------:R-:W-:-:S13]  /*0520*/  ISETP.NE.AND P0, PT, R0, RZ, PT ;  /* 0x000000ff0000720c */ /* 0x000fda0003f05270 */
[----:B------:R-:W-:Y:S01]  /*0530*/  @P0 FFMA R7, R2, 1.84467440737095516160e+19, RZ ;  /* 0x5f80000002070823 */ /* 0x000fe200000000ff */
[----:B------:R-:W-:Y:S08]  /*0540*/  @!P0 MUFU.RCP R5, R2 ;  /* 0x0000000200058308 */ /* 0x000ff00000001000 */
[----:B------:R-:W0:Y:S02]  /*0550*/  @P0 MUFU.RCP R0, R7 ;  /* 0x0000000700000308 */ /* 0x000e240000001000 */
[----:B0-----:R-:W-:-:S04]  /*0560*/  @P0 FFMA R8, R7, R0, -1 ;  /* 0xbf80000007080423 */ /* 0x001fc80000000000 */
[----:B------:R-:W-:-:S04]  /*0570*/  @P0 FADD.FTZ R9, -R8, -RZ ;  /* 0x800000ff08090221 */ /* 0x000fc80000010100 */
[----:B------:R-:W-:-:S04]  /*0580*/  @P0 FFMA R0, R0, R9, R0 ;  /* 0x0000000900000223 */ /* 0x000fc80000000000 */
[----:B------:R-:W-:Y:S01]  /*0590*/  @P0 FFMA R5, R0, 1.84467440737095516160e+19, RZ ;  /* 0x5f80000000050823 */ /* 0x000fe200000000ff */
[----:B------:R-:W-:Y:S06]  /*05a0*/  BRA `(.L_x_9) ;  /* 0x0000000000887947 */ /* 0x000fec0003800000 */
.L_x_8:
[----:B------:R-:W-:-:S05]  /*05b0*/  VIADD R11, R9, 0xffffff03 ;  /* 0xffffff03090b7836 */ /* 0x000fca0000000000 */
[----:B------:R-:W-:-:S13]  /*05c0*/  ISETP.GT.U32.AND P0, PT, R11, 0x1, PT ;  /* 0x000000010b00780c */ /* 0x000fda0003f04070 */
[----:B------:R-:W-:Y:S05]  /*05d0*/  @P0 BRA `(.L_x_10) ;  /* 0x0000000000780947 */ /* 0x000fea0003800000 */
[----:B------:R-:W-:Y:S02]  /*05e0*/  LOP3.LUT R0, R2, 0x7fffff, RZ, 0xc0, !PT ;  /* 0x007fffff02007812 */ /* 0x000fe400078ec0ff */
[----:B------:R-:W-:Y:S02]  /*05f0*/  MOV R10, 0x3 ;  /* 0x00000003000a7802 */ /* 0x000fe40000000f00 */
[----:B------:R-:W-:Y:S02]  /*0600*/  LOP3.LUT R0, R0, 0x3f800000, RZ, 0xfc, !PT ;  /* 0x3f80000000007812 */ /* 0x000fe400078efcff */
[----:B------:R-:W-:Y:S02]  /*0610*/  SHF.L.U32 R10, R10, R11, RZ ;  /* 0x0000000b0a0a7219 */ /* 0x000fe400000006ff */
[----:B------:R-:W0:Y:S02]  /*0620*/  MUFU.RCP R5, R0 ;  /* 0x0000000000057308 */ /* 0x000e240000001000 */
[----:B0-----:R-:W-:-:S04]  /*0630*/  FFMA R7, R0, R5, -1 ;  /* 0xbf80000000077423 */ /* 0x001fc80000000005 */
[----:B------:R-:W-:-:S04]  /*0640*/  FADD.FTZ R8, -R7, -RZ ;  /* 0x800000ff07087221 */ /* 0x000fc80000010100 */
[CCC-:B------:R-:W-:Y:S01]  /*0650*/  FFMA.RM R7, R5.reuse, R8.reuse, R5.reuse ;  /* 0x0000000805077223 */ /* 0x1c0fe20000004005 */
[----:B------:R-:W-:-:S04]  /*0660*/  FFMA.RP R8, R5, R8, R5 ;  /* 0x0000000805087223 */ /* 0x000fc80000008005 */
[C---:B------:R-:W-:Y:S02]  /*0670*/  LOP3.LUT R5, R7.reuse, 0x7fffff, RZ, 0xc0, !PT ;  /* 0x007fffff07057812 */ /* 0x040fe400078ec0ff */
[----:B------:R-:W-:Y:S02]  /*0680*/  FSETP.NEU.FTZ.AND P0, PT, R7, R8, PT ;  /* 0x000000080700720b */ /* 0x000fe40003f1d000 */
[----:B------:R-:W-:Y:S02]  /*0690*/  LOP3.LUT R5, R5, 0x800000, RZ, 0xfc, !PT ;  /* 0x0080000005057812 */ /* 0x000fe400078efcff */
[----:B------:R-:W-:Y:S02]  /*06a0*/  SEL R7, RZ, 0xffffffff, !P0 ;  /* 0xffffffffff077807 */ /* 0x000fe40004000000 */
[----:B------:R-:W-:-:S03]  /*06b0*/  LOP3.LUT R10, R10, R5, RZ, 0xc0, !PT ;  /* 0x000000050a0a7212 */ /* 0x000fc600078ec0ff */
[----:B------:R-:W-:Y:S01]  /*06c0*/  IMAD.MOV R0, RZ, RZ, -R7 ;  /* 0x000000ffff007224 */ /* 0x000fe200078e0a07 */
[----:B------:R-:W-:-:S04]  /*06d0*/  SHF.R.U32.HI R10, RZ, R11, R10 ;  /* 0x0000000bff0a7219 */ /* 0x000fc8000001160a */
[----:B------:R-:W-:Y:S02]  /*06e0*/  LOP3.LUT P1, RZ, R0, R11, R5, 0xf8, !PT ;  /* 0x0000000b00ff7212 */ /* 0x000fe4000782f805 */
[C---:B------:R-:W-:Y:S02]  /*06f0*/  LOP3.LUT P0, RZ, R10.reuse, 0x1, RZ, 0xc0, !PT ;  /* 0x000000010aff7812 */ /* 0x040fe4000780c0ff */
[----:B------:R-:W-:-:S04]  /*0700*/  LOP3.LUT P2, RZ, R10, 0x2, RZ, 0xc0, !PT ;  /* 0x000000020aff7812 */ /* 0x000fc8000784c0ff */
[----:B------:R-:W-:Y:S02]  /*0710*/  PLOP3.LUT P0, PT, P0, P1, P2, 0xe0, 0x0 ;  /* 0x000000000000781c */ /* 0x000fe40000703c20 */
[----:B------:R-:W-:Y:S02]  /*0720*/  LOP3.LUT P1, RZ, R2, 0x7fffff, RZ, 0xc0, !PT ;  /* 0x007fffff02ff7812 */ /* 0x000fe4000782c0ff */
[----:B------:R-:W-:-:S05]  /*0730*/  SEL R0, RZ, 0x1, !P0 ;  /* 0x00000001ff007807 */ /* 0x000fca0004000000 */
[----:B------:R-:W-:-:S05]  /*0740*/  IMAD.MOV R0, RZ, RZ, -R0 ;  /* 0x000000ffff007224 */ /* 0x000fca00078e0a00 */
[----:B------:R-:W-:Y:S02]  /*0750*/  ISETP.GE.AND P0, PT, R0, RZ, PT ;  /* 0x000000ff0000720c */ /* 0x000fe40003f06270 */
[----:B------:R-:W-:-:S04]  /*0760*/  IADD3 R0, PT, PT, R9, -0xfc, RZ ;  /* 0xffffff0409007810 */ /* 0x000fc80007ffe0ff */
[----:B------:R-:W-:-:S07]  /*0770*/  SHF.R.U32.HI R5, RZ, R0, R5 ;  /* 0x00000000ff057219 */ /* 0x000fce0000011605 */
[----:B------:R-:W-:-:S05]  /*0780*/  @!P0 VIADD R5, R5, 0x1 ;  /* 0x0000000105058836 */ /* 0x000fca0000000000 */
[----:B------:R-:W-:-:S04]  /*0790*/  @!P1 SHF.L.U32 R5, R5, 0x1, RZ ;  /* 0x0000000105059819 */ /* 0x000fc800000006ff */
[----:B------:R-:W-:Y:S01]  /*07a0*/  LOP3.LUT R5, R5, 0x80000000, R2, 0xf8, !PT ;  /* 0x8000000005057812 */ /* 0x000fe200078ef802 */
[----:B------:R-:W-:Y:S06]  /*07b0*/  BRA `(.L_x_9) ;  /* 0x0000000000047947 */ /* 0x000fec0003800000 */
.L_x_10:
[----:B------:R0:W1:Y:S02]  /*07c0*/  MUFU.RCP R5, R2 ;  /* 0x0000000200057308 */ /* 0x0000640000001000 */
.L_x_9:
[----:B------:R-:W-:Y:S05]  /*07d0*/  BSYNC.RECONVERGENT B1 ;  /* 0x0000000000017941 */ /* 0x000fea0003800200 */
.L_x_7:
[----:B------:R-:W-:-:S04]  /*07e0*/  IMAD.MOV.U32 R7, RZ, RZ, 0x0 ;  /* 0x00000000ff077424 */ /* 0x000fc800078e00ff */
[----:B01----:R-:W-:Y:S05]  /*07f0*/  RET.REL.NODEC R6 `(default_function_kernel_1) ;  /* 0xfffffff806007950 */ /* 0x003fea0003c3ffff */
        .weak           $__internal_1_$__cuda_sm20_sqrt_rn_f32_slowpath
        .type           $__internal_1_$__cuda_sm20_sqrt_rn_f32_slowpath,@function
        .size           $__internal_1_$__cuda_sm20_sqrt_rn_f32_slowpath,(.L_x_14 - $__internal_1_$__cuda_sm20_sqrt_rn_f32_slowpath)
$__internal_1_$__cuda_sm20_sqrt_rn_f32_slowpath:
[----:B------:R-:W-:-:S13]  /*0800*/  LOP3.LUT P0, RZ, R0, 0x7fffffff, RZ, 0xc0, !PT ;  /* 0x7fffffff00ff7812 */ /* 0x000fda000780c0ff */
[----:B------:R-:W-:Y:S01]  /*0810*/  @!P0 MOV R2, R0 ;  /* 0x0000000000028202 */ /* 0x000fe20000000f00 */
[----:B------:R-:W-:Y:S06]  /*0820*/  @!P0 BRA `(.L_x_11) ;  /* 0x0000000000408947 */ /* 0x000fec0003800000 */
[----:B------:R-:W-:-:S13]  /*0830*/  FSETP.GEU.FTZ.AND P0, PT, R0, RZ, PT ;  /* 0x000000ff0000720b */ /* 0x000fda0003f1e000 */
[----:B------:R-:W-:Y:S01]  /*0840*/  @!P0 IMAD.MOV.U32 R2, RZ, RZ, 0x7fffffff ;  /* 0x7fffffffff028424 */ /* 0x000fe200078e00ff */
[----:B------:R-:W-:Y:S06]  /*0850*/  @!P0 BRA `(.L_x_11) ;  /* 0x0000000000348947 */ /* 0x000fec0003800000 */
[----:B------:R-:W-:-:S13]  /*0860*/  FSETP.GTU.FTZ.AND P0, PT, |R0|, +INF , PT ;  /* 0x7f8000000000780b */ /* 0x000fda0003f1c200 */
[----:B------:R-:W-:Y:S01]  /*0870*/  @P0 FADD.FTZ R2, R0, 1 ;  /* 0x3f80000000020421 */ /* 0x000fe20000010000 */
[----:B------:R-:W-:Y:S06]  /*0880*/  @P0 BRA `(.L_x_11) ;  /* 0x0000000000280947 */ /* 0x000fec0003800000 */
[----:B------:R-:W-:-:S13]  /*0890*/  FSETP.NEU.FTZ.AND P0, PT, |R0|, +INF , PT ;  /* 0x7f8000000000780b */ /* 0x000fda0003f1d200 */
[----:B------:R-:W-:-:S04]  /*08a0*/  @P0 FFMA R5, R0, 1.84467440737095516160e+19, RZ ;  /* 0x5f80000000050823 */ /* 0x000fc800000000ff */
[----:B------:R-:W0:Y:S02]  /*08b0*/  @P0 MUFU.RSQ R2, R5 ;  /* 0x0000000500020308 */ /* 0x000e240000001400 */
[----:B0-----:R-:W-:Y:S01]  /*08c0*/  @P0 FMUL.FTZ R6, R5, R2 ;  /* 0x0000000205060220 */ /* 0x001fe20000410000 */
[----:B------:R-:W-:Y:S01]  /*08d0*/  @P0 FMUL.FTZ R8, R2, 0.5 ;  /* 0x3f00000002080820 */ /* 0x000fe20000410000 */
[----:B------:R-:W-:Y:S02]  /*08e0*/  @!P0 MOV R2, R0 ;  /* 0x0000000000028202 */ /* 0x000fe40000000f00 */
[----:B------:R-:W-:-:S04]  /*08f0*/  @P0 FADD.FTZ R7, -R6, -RZ ;  /* 0x800000ff06070221 */ /* 0x000fc80000010100 */
[----:B------:R-:W-:-:S04]  /*0900*/  @P0 FFMA R7, R6, R7, R5 ;  /* 0x0000000706070223 */ /* 0x000fc80000000005 */
[----:B------:R-:W-:-:S04]  /*0910*/  @P0 FFMA R7, R7, R8, R6 ;  /* 0x0000000807070223 */ /* 0x000fc80000000006 */
[----:B------:R-:W-:-:S07]  /*0920*/  @P0 FMUL.FTZ R2, R7, 2.3283064365386962891e-10 ;  /* 0x2f80000007020820 */ /* 0x000fce0000410000 */
.L_x_11:
[----:B------:R-:W-:Y:S02]  /*0930*/  HFMA2 R7, -RZ, RZ, 0, 0 ;  /* 0x00000000ff077431 */ /* 0x000fe400000001ff */
[----:B------:R-:W-:-:S04]  /*0940*/  IMAD.MOV.U32 R6, RZ, RZ, R9 ;  /* 0x000000ffff067224 */ /* 0x000fc800078e0009 */
[----:B------:R-:W-:Y:S05]  /*0950*/  RET.REL.NODEC R6 `(default_function_kernel_1) ;  /* 0xfffffff406a87950 */ /* 0x000fea0003c3ffff */
.L_x_12:
        /* <DEDUP_REMOVED lines=10> */
.L_x_14:


//--------------------- .nv.shared.reserved.0     --------------------------
	.section	.nv.shared.reserved.0,"aw",@nobits
	.weak		__nv_reservedSMEM_offset_0_alias
	.size		__nv_reservedSMEM_offset_0_alias, 0, 64
	.other		__nv_reservedSMEM_offset_0_alias,@"STO_CUDA_RESERVED_SHARED STV_DEFAULT"
__nv_reservedSMEM_offset_0_alias:
	.zero		0
	.zero		64


//--------------------- .nv.constant0.default_function_kernel --------------------------
	.section	.nv.constant0.default_function_kernel,"a",@progbits
	.sectionflags	@""
	.align	4
.nv.constant0.default_function_kernel:
	.zero		912


//--------------------- .nv.constant0.default_function_kernel_1 --------------------------
	.section	.nv.constant0.default_function_kernel_1,"a",@progbits
	.sectionflags	@""
	.align	4
.nv.constant0.default_function_kernel_1:
	.zero		928


//--------------------- SYMBOLS --------------------------

	.type		.nv.reservedSmem.offset0,@object
	.size		.nv.reservedSmem.offset0,0x4
